//
// Generated by NVIDIA NVVM Compiler
//
// Compiler Build ID: CL-36424714
// Cuda compilation tools, release 13.0, V13.0.88
// Based on NVVM 20.0.0
//

.version 9.0
.target sm_100
.address_size 64

	// .globl	_Z13stddevPointerPdS_Pi

.visible .entry _Z13stddevPointerPdS_Pi(
	.param .u64 .ptr .align 1 _Z13stddevPointerPdS_Pi_param_0,
	.param .u64 .ptr .align 1 _Z13stddevPointerPdS_Pi_param_1,
	.param .u64 .ptr .align 1 _Z13stddevPointerPdS_Pi_param_2
)
{
	.reg .pred 	%p<10>;
	.reg .b32 	%r<37>;
	.reg .b64 	%rd<18>;
	.reg .b64 	%fd<85>;

	ld.param.u64 	%rd4, [_Z13stddevPointerPdS_Pi_param_0];
	ld.param.u64 	%rd3, [_Z13stddevPointerPdS_Pi_param_1];
	ld.param.u64 	%rd5, [_Z13stddevPointerPdS_Pi_param_2];
	cvta.to.global.u64 	%rd1, %rd4;
	cvta.to.global.u64 	%rd6, %rd5;
	mov.u32 	%r24, %tid.x;
	mov.u32 	%r25, %ctaid.x;
	mad.lo.s32 	%r1, %r25, 10, %r24;
	ld.global.u32 	%r2, [%rd6];
	setp.lt.s32 	%p1, %r2, 1;
	mov.f64 	%fd84, 0d0000000000000000;
	@%p1 bra 	$L__BB0_13;
	mul.lo.s32 	%r3, %r2, %r1;
	and.b32  	%r4, %r2, 15;
	setp.lt.u32 	%p2, %r2, 16;
	mov.f64 	%fd84, 0d0000000000000000;
	mov.b32 	%r33, 0;
	@%p2 bra 	$L__BB0_4;
	and.b32  	%r33, %r2, 2147483632;
	neg.s32 	%r31, %r33;
	add.s64 	%rd2, %rd1, 64;
	mov.f64 	%fd84, 0d0000000000000000;
	mov.u32 	%r30, %r3;
$L__BB0_3:
	.pragma "nounroll";
	mul.wide.s32 	%rd7, %r30, 8;
	add.s64 	%rd8, %rd2, %rd7;
	ld.global.f64 	%fd18, [%rd8+-64];
	add.f64 	%fd19, %fd84, %fd18;
	ld.global.f64 	%fd20, [%rd8+-56];
	add.f64 	%fd21, %fd19, %fd20;
	ld.global.f64 	%fd22, [%rd8+-48];
	add.f64 	%fd23, %fd21, %fd22;
	ld.global.f64 	%fd24, [%rd8+-40];
	add.f64 	%fd25, %fd23, %fd24;
	ld.global.f64 	%fd26, [%rd8+-32];
	add.f64 	%fd27, %fd25, %fd26;
	ld.global.f64 	%fd28, [%rd8+-24];
	add.f64 	%fd29, %fd27, %fd28;
	ld.global.f64 	%fd30, [%rd8+-16];
	add.f64 	%fd31, %fd29, %fd30;
	ld.global.f64 	%fd32, [%rd8+-8];
	add.f64 	%fd33, %fd31, %fd32;
	ld.global.f64 	%fd34, [%rd8];
	add.f64 	%fd35, %fd33, %fd34;
	ld.global.f64 	%fd36, [%rd8+8];
	add.f64 	%fd37, %fd35, %fd36;
	ld.global.f64 	%fd38, [%rd8+16];
	add.f64 	%fd39, %fd37, %fd38;
	ld.global.f64 	%fd40, [%rd8+24];
	add.f64 	%fd41, %fd39, %fd40;
	ld.global.f64 	%fd42, [%rd8+32];
	add.f64 	%fd43, %fd41, %fd42;
	ld.global.f64 	%fd44, [%rd8+40];
	add.f64 	%fd45, %fd43, %fd44;
	ld.global.f64 	%fd46, [%rd8+48];
	add.f64 	%fd47, %fd45, %fd46;
	ld.global.f64 	%fd48, [%rd8+56];
	add.f64 	%fd84, %fd47, %fd48;
	add.s32 	%r31, %r31, 16;
	add.s32 	%r30, %r30, 16;
	setp.ne.s32 	%p3, %r31, 0;
	@%p3 bra 	$L__BB0_3;
$L__BB0_4:
	setp.eq.s32 	%p4, %r4, 0;
	@%p4 bra 	$L__BB0_13;
	and.b32  	%r12, %r2, 7;
	setp.lt.u32 	%p5, %r4, 8;
	@%p5 bra 	$L__BB0_7;
	add.s32 	%r27, %r3, %r33;
	mul.wide.s32 	%rd9, %r27, 8;
	add.s64 	%rd10, %rd1, %rd9;
	ld.global.f64 	%fd50, [%rd10];
	add.f64 	%fd51, %fd84, %fd50;
	ld.global.f64 	%fd52, [%rd10+8];
	add.f64 	%fd53, %fd51, %fd52;
	ld.global.f64 	%fd54, [%rd10+16];
	add.f64 	%fd55, %fd53, %fd54;
	ld.global.f64 	%fd56, [%rd10+24];
	add.f64 	%fd57, %fd55, %fd56;
	ld.global.f64 	%fd58, [%rd10+32];
	add.f64 	%fd59, %fd57, %fd58;
	ld.global.f64 	%fd60, [%rd10+40];
	add.f64 	%fd61, %fd59, %fd60;
	ld.global.f64 	%fd62, [%rd10+48];
	add.f64 	%fd63, %fd61, %fd62;
	ld.global.f64 	%fd64, [%rd10+56];
	add.f64 	%fd84, %fd63, %fd64;
	add.s32 	%r33, %r33, 8;
$L__BB0_7:
	setp.eq.s32 	%p6, %r12, 0;
	@%p6 bra 	$L__BB0_13;
	and.b32  	%r15, %r2, 3;
	setp.lt.u32 	%p7, %r12, 4;
	@%p7 bra 	$L__BB0_10;
	add.s32 	%r28, %r3, %r33;
	mul.wide.s32 	%rd11, %r28, 8;
	add.s64 	%rd12, %rd1, %rd11;
	ld.global.f64 	%fd66, [%rd12];
	add.f64 	%fd67, %fd84, %fd66;
	ld.global.f64 	%fd68, [%rd12+8];
	add.f64 	%fd69, %fd67, %fd68;
	ld.global.f64 	%fd70, [%rd12+16];
	add.f64 	%fd71, %fd69, %fd70;
	ld.global.f64 	%fd72, [%rd12+24];
	add.f64 	%fd84, %fd71, %fd72;
	add.s32 	%r33, %r33, 4;
$L__BB0_10:
	setp.eq.s32 	%p8, %r15, 0;
	@%p8 bra 	$L__BB0_13;
	add.s32 	%r36, %r33, %r3;
	neg.s32 	%r35, %r15;
$L__BB0_12:
	.pragma "nounroll";
	mul.wide.s32 	%rd13, %r36, 8;
	add.s64 	%rd14, %rd1, %rd13;
	ld.global.f64 	%fd73, [%rd14];
	add.f64 	%fd84, %fd84, %fd73;
	add.s32 	%r36, %r36, 1;
	add.s32 	%r35, %r35, 1;
	setp.ne.s32 	%p9, %r35, 0;
	@%p9 bra 	$L__BB0_12;
$L__BB0_13:
	cvta.to.global.u64 	%rd15, %rd3;
	add.s32 	%r29, %r2, -1;
	cvt.rn.f64.s32 	%fd74, %r29;
	div.rn.f64 	%fd75, %fd84, %fd74;
	mul.wide.s32 	%rd16, %r1, 8;
	add.s64 	%rd17, %rd15, %rd16;
	st.global.f64 	[%rd17], %fd75;
	ret;

}


// ===== COMPILED SASS (sm_100) =====

	.target	sm_100

	.elftype	@"ET_EXEC"


//--------------------- .note.nv.tkinfo           --------------------------
	.section	.note.nv.tkinfo,"",@"SHT_NOTE"
	.sectionflags	@"SHF_NOTE_NV_TKINFO"
	.tkinfo
        /*0018*/ 	.word	0x00000002
        /*0030*/ 	.string	""
        /*0030*/ 	.string	"ptxas"
        /*0030*/ 	.string	"Cuda compilation tools, release 13.0, V13.0.88"
        /*0030*/ 	.string	"Build cuda_13.0.r13.0/compiler.36424714_0"
        /*0030*/ 	.string	"-arch sm_100 -m 64 "



//--------------------- .note.nv.cuinfo           --------------------------
	.section	.note.nv.cuinfo,"",@"SHT_NOTE"
	.sectionflags	@"SHF_NOTE_NV_CUINFO"
        /*0018*/ 	.short	0x0002
        /*001a*/ 	.short	0x0064
        /*001c*/ 	.short	0x0082
	.zero		2


//--------------------- .nv.info                  --------------------------
	.section	.nv.info,"",@"SHT_CUDA_INFO"
	.align	4


	//----- nvinfo : EIATTR_REGCOUNT
	.align		4
        /*0000*/ 	.byte	0x04, 0x2f
        /*0002*/ 	.short	(.L_1 - .L_0)
	.align		4
.L_0:
        /*0004*/ 	.word	index@(_Z13stddevPointerPdS_Pi)
        /*0008*/ 	.word	0x0000001e


	//----- nvinfo : EIATTR_FRAME_SIZE
	.align		4
.L_1:
        /*000c*/ 	.byte	0x04, 0x11
        /*000e*/ 	.short	(.L_3 - .L_2)
	.align		4
.L_2:
        /*0010*/ 	.word	index@($__internal_0_$__cuda_sm20_div_rn_f64_full)
        /*0014*/ 	.word	0x00000000


	//----- nvinfo : EIATTR_FRAME_SIZE
	.align		4
.L_3:
        /*0018*/ 	.byte	0x04, 0x11
        /*001a*/ 	.short	(.L_5 - .L_4)
	.align		4
.L_4:
        /*001c*/ 	.word	index@(_Z13stddevPointerPdS_Pi)
        /*0020*/ 	.word	0x00000000


	//----- nvinfo : EIATTR_MIN_STACK_SIZE
	.align		4
.L_5:
        /*0024*/ 	.byte	0x04, 0x12
        /*0026*/ 	.short	(.L_7 - .L_6)
	.align		4
.L_6:
        /*0028*/ 	.word	index@(_Z13stddevPointerPdS_Pi)
        /*002c*/ 	.word	0x00000000
.L_7:


//--------------------- .nv.compat                --------------------------
	.section	.nv.compat,"",@"SHT_CUDA_COMPAT_INFO"
	.align	4
        /*0000*/ 	.byte	0x02, 0x09, 0x00, 0x00, 0x02, 0x02, 0x01, 0x00, 0x02, 0x05, 0x05, 0x00, 0x03, 0x07, 0x01, 0x01
        /*0010*/ 	.byte	0x02, 0x03, 0x00, 0x00, 0x02, 0x06, 0x01, 0x00, 0x04, 0x0b, 0x08, 0x00, 0x01, 0x00, 0x00, 0x00
        /*0020*/ 	.byte	0x00, 0x00, 0x00, 0x00


//--------------------- .nv.info._Z13stddevPointerPdS_Pi --------------------------
	.section	.nv.info._Z13stddevPointerPdS_Pi,"",@"SHT_CUDA_INFO"
	.sectionflags	@""
	.align	4


	//----- nvinfo : EIATTR_CUDA_API_VERSION
	.align		4
        /*0000*/ 	.byte	0x04, 0x37
        /*0002*/ 	.short	(.L_9 - .L_8)
.L_8:
        /*0004*/ 	.word	0x00000082


	//----- nvinfo : EIATTR_KPARAM_INFO
	.align		4
.L_9:
        /*0008*/ 	.byte	0x04, 0x17
        /*000a*/ 	.short	(.L_11 - .L_10)
.L_10:
        /*000c*/ 	.word	0x00000000
        /*0010*/ 	.short	0x0002
        /*0012*/ 	.short	0x0010
        /*0014*/ 	.byte	0x00, 0xf5, 0x21, 0x00


	//----- nvinfo : EIATTR_KPARAM_INFO
	.align		4
.L_11:
        /*0018*/ 	.byte	0x04, 0x17
        /*001a*/ 	.short	(.L_13 - .L_12)
.L_12:
        /*001c*/ 	.word	0x00000000
        /*0020*/ 	.short	0x0001
        /*0022*/ 	.short	0x0008
        /*0024*/ 	.byte	0x00, 0xf5, 0x21, 0x00


	//----- nvinfo : EIATTR_KPARAM_INFO
	.align		4
.L_13:
        /*0028*/ 	.byte	0x04, 0x17
        /*002a*/ 	.short	(.L_15 - .L_14)
.L_14:
        /*002c*/ 	.word	0x00000000
        /*0030*/ 	.short	0x0000
        /*0032*/ 	.short	0x0000
        /*0034*/ 	.byte	0x00, 0xf5, 0x21, 0x00


	//----- nvinfo : EIATTR_SPARSE_MMA_MASK
	.align		4
.L_15:
        /*0038*/ 	.byte	0x03, 0x50
        /*003a*/ 	.short	0x0000


	//----- nvinfo : EIATTR_MAXREG_COUNT
	.align		4
        /*003c*/ 	.byte	0x03, 0x1b
        /*003e*/ 	.short	0x00ff


	//----- nvinfo : EIATTR_MERCURY_ISA_VERSION
	.align		4
        /*0040*/ 	.byte	0x03, 0x5f
        /*0042*/ 	.short	0x0101


	//----- nvinfo : EIATTR_VRC_CTA_INIT_COUNT
	.align		4
        /*0044*/ 	.byte	0x02, 0x4a
	.zero		1
	.zero		1


	//----- nvinfo : EIATTR_EXIT_INSTR_OFFSETS
	.align		4
        /*0048*/ 	.byte	0x04, 0x1c
        /*004a*/ 	.short	(.L_17 - .L_16)


	//   ....[0]....
.L_16:
        /*004c*/ 	.word	0x000008f0


	//----- nvinfo : EIATTR_CRS_STACK_SIZE
	.align		4
.L_17:
        /*0050*/ 	.byte	0x04, 0x1e
        /*0052*/ 	.short	(.L_19 - .L_18)
.L_18:
        /*0054*/ 	.word	0x00000000


	//----- nvinfo : EIATTR_CBANK_PARAM_SIZE
	.align		4
.L_19:
        /*0058*/ 	.byte	0x03, 0x19
        /*005a*/ 	.short	0x0018


	//----- nvinfo : EIATTR_PARAM_CBANK
	.align		4
        /*005c*/ 	.byte	0x04, 0x0a
        /*005e*/ 	.short	(.L_21 - .L_20)
	.align		4
.L_20:
        /*0060*/ 	.word	index@(.nv.constant0._Z13stddevPointerPdS_Pi)
        /*0064*/ 	.short	0x0380
        /*0066*/ 	.short	0x0018


	//----- nvinfo : EIATTR_SW_WAR
	.align		4
.L_21:
        /*0068*/ 	.byte	0x04, 0x36
        /*006a*/ 	.short	(.L_23 - .L_22)
.L_22:
        /*006c*/ 	.word	0x00000008
.L_23:


//--------------------- .nv.callgraph             --------------------------
	.section	.nv.callgraph,"",@"SHT_CUDA_CALLGRAPH"
	.align	4
	.sectionentsize	8
	.align		4
        /*0000*/ 	.word	0x00000000
	.align		4
        /*0004*/ 	.word	0xffffffff
	.align		4
        /*0008*/ 	.word	0x00000000
	.align		4
        /*000c*/ 	.word	0xfffffffe
	.align		4
        /*0010*/ 	.word	0x00000000
	.align		4
        /*0014*/ 	.word	0xfffffffd
	.align		4
        /*0018*/ 	.word	0x00000000
	.align		4
        /*001c*/ 	.word	0xfffffffc


//--------------------- .text._Z13stddevPointerPdS_Pi --------------------------
	.section	.text._Z13stddevPointerPdS_Pi,"ax",@progbits
	.align	128
        .global         _Z13stddevPointerPdS_Pi
        .type           _Z13stddevPointerPdS_Pi,@function
        .size           _Z13stddevPointerPdS_Pi,(.L_x_14 - _Z13stddevPointerPdS_Pi)
        .other          _Z13stddevPointerPdS_Pi,@"STO_CUDA_ENTRY STV_DEFAULT"
_Z13stddevPointerPdS_Pi:
.text._Z13stddevPointerPdS_Pi:
[----:B------:R-:W-:Y:S08]  /*0000*/  LDC R1, c[0x0][0x37c] ;  /* 0x0000df00ff017b82 */ /* 0x000ff00000000800 */
[----:B------:R-:W0:Y:S01]  /*0010*/  LDC.64 R4, c[0x0][0x390] ;  /* 0x0000e400ff047b82 */ /* 0x000e220000000a00 */
[----:B------:R-:W0:Y:S02]  /*0020*/  LDCU.64 UR6, c[0x0][0x358] ;  /* 0x00006b00ff0677ac */ /* 0x000e240008000a00 */
[----:B0-----:R-:W2:Y:S01]  /*0030*/  LDG.E R0, desc[UR6][R4.64] ;  /* 0x0000000604007981 */ /* 0x001ea2000c1e1900 */
[----:B------:R-:W-:Y:S01]  /*0040*/  CS2R R24, SRZ ;  /* 0x0000000000187805 */ /* 0x000fe2000001ff00 */
[----:B------:R-:W0:Y:S01]  /*0050*/  S2R R3, SR_TID.X ;  /* 0x0000000000037919 */ /* 0x000e220000002100 */
[----:B------:R-:W0:Y:S02]  /*0060*/  S2R R2, SR_CTAID.X ;  /* 0x0000000000027919 */ /* 0x000e240000002500 */
[----:B0-----:R-:W-:Y:S01]  /*0070*/  IMAD R3, R2, 0xa, R3 ;  /* 0x0000000a02037824 */ /* 0x001fe200078e0203 */
[----:B--2---:R-:W-:-:S13]  /*0080*/  ISETP.GE.AND P0, PT, R0, 0x1, PT ;  /* 0x000000010000780c */ /* 0x004fda0003f06270 */
[----:B------:R-:W-:Y:S05]  /*0090*/  @!P0 BRA `(.L_x_0) ;  /* 0x0000000400a88947 */ /* 0x000fea0003800000 */
[C---:B------:R-:W-:Y:S01]  /*00a0*/  ISETP.GE.U32.AND P0, PT, R0.reuse, 0x10, PT ;  /* 0x000000100000780c */ /* 0x040fe20003f06070 */
[----:B------:R-:W-:Y:S01]  /*00b0*/  IMAD R5, R3, R0, RZ ;  /* 0x0000000003057224 */ /* 0x000fe200078e02ff */
[----:B------:R-:W-:Y:S01]  /*00c0*/  LOP3.LUT R4, R0, 0xf, RZ, 0xc0, !PT ;  /* 0x0000000f00047812 */ /* 0x000fe200078ec0ff */
[----:B------:R-:W-:Y:S01]  /*00d0*/  IMAD.MOV.U32 R26, RZ, RZ, RZ ;  /* 0x000000ffff1a7224 */ /* 0x000fe200078e00ff */
[----:B------:R-:W-:Y:S02]  /*00e0*/  CS2R R24, SRZ ;  /* 0x0000000000187805 */ /* 0x000fe4000001ff00 */
[----:B------:R-:W-:-:S07]  /*00f0*/  ISETP.NE.AND P1, PT, R4, RZ, PT ;  /* 0x000000ff0400720c */ /* 0x000fce0003f25270 */
[----:B------:R-:W-:Y:S06]  /*0100*/  @!P0 BRA `(.L_x_1) ;  /* 0x0000000000b88947 */ /* 0x000fec0003800000 */
[----:B------:R-:W0:Y:S01]  /*0110*/  LDCU.64 UR4, c[0x0][0x380] ;  /* 0x00007000ff0477ac */ /* 0x000e220008000a00 */
[----:B------:R-:W-:Y:S01]  /*0120*/  LOP3.LUT R26, R0, 0x7ffffff0, RZ, 0xc0, !PT ;  /* 0x7ffffff0001a7812 */ /* 0x000fe200078ec0ff */
[----:B------:R-:W-:Y:S01]  /*0130*/  IMAD.MOV.U32 R2, RZ, RZ, R5 ;  /* 0x000000ffff027224 */ /* 0x000fe200078e0005 */
[----:B------:R-:W-:-:S03]  /*0140*/  CS2R R24, SRZ ;  /* 0x0000000000187805 */ /* 0x000fc6000001ff00 */
[----:B------:R-:W-:Y:S01]  /*0150*/  IMAD.MOV R27, RZ, RZ, -R26 ;  /* 0x000000ffff1b7224 */ /* 0x000fe200078e0a1a */
[----:B0-----:R-:W-:-:S04]  /*0160*/  UIADD3 UR4, UP0, UPT, UR4, 0x40, URZ ;  /* 0x0000004004047890 */ /* 0x001fc8000ff1e0ff */
[----:B------:R-:W-:-:S12]  /*0170*/  UIADD3.X UR5, UPT, UPT, URZ, UR5, URZ, UP0, !UPT ;  /* 0x00000005ff057290 */ /* 0x000fd800087fe4ff */
.L_x_2:
[----:B------:R-:W-:Y:S02]  /*0180*/  IMAD.U32 R22, RZ, RZ, UR4 ;  /* 0x00000004ff167e24 */ /* 0x000fe4000f8e00ff */
[----:B------:R-:W-:Y:S02]  /*0190*/  IMAD.U32 R23, RZ, RZ, UR5 ;  /* 0x00000005ff177e24 */ /* 0x000fe4000f8e00ff */
[----:B------:R-:W-:-:S05]  /*01a0*/  IMAD.WIDE R22, R2, 0x8, R22 ;  /* 0x0000000802167825 */ /* 0x000fca00078e0216 */
[----:B------:R-:W2:Y:S04]  /*01b0*/  LDG.E.64 R20, desc[UR6][R22.64+-0x40] ;  /* 0xffffc00616147981 */ /* 0x000ea8000c1e1b00 */
[----:B------:R-:W3:Y:S04]  /*01c0*/  LDG.E.64 R16, desc[UR6][R22.64+-0x38] ;  /* 0xffffc80616107981 */ /* 0x000ee8000c1e1b00 */
[----:B------:R-:W4:Y:S04]  /*01d0*/  LDG.E.64 R14, desc[UR6][R22.64+-0x30] ;  /* 0xffffd006160e7981 */ /* 0x000f28000c1e1b00 */
[----:B------:R-:W5:Y:S04]  /*01e0*/  LDG.E.64 R12, desc[UR6][R22.64+-0x28] ;  /* 0xffffd806160c7981 */ /* 0x000f68000c1e1b00 */
[----:B------:R-:W5:Y:S04]  /*01f0*/  LDG.E.64 R10, desc[UR6][R22.64+-0x20] ;  /* 0xffffe006160a7981 */ /* 0x000f68000c1e1b00 */
[----:B------:R-:W5:Y:S04]  /*0200*/  LDG.E.64 R8, desc[UR6][R22.64+-0x18] ;  /* 0xffffe80616087981 */ /* 0x000f68000c1e1b00 */
[----:B------:R-:W5:Y:S04]  /*0210*/  LDG.E.64 R6, desc[UR6][R22.64+-0x10] ;  /* 0xfffff00616067981 */ /* 0x000f68000c1e1b00 */
[----:B------:R-:W5:Y:S01]  /*0220*/  LDG.E.64 R18, desc[UR6][R22.64+-0x8] ;  /* 0xfffff80616127981 */ /* 0x000f62000c1e1b00 */
[----:B--2---:R-:W-:-:S03]  /*0230*/  DADD R20, R20, R24 ;  /* 0x0000000014147229 */ /* 0x004fc60000000018 */
[----:B------:R-:W2:Y:S05]  /*0240*/  LDG.E.64 R24, desc[UR6][R22.64+0x38] ;  /* 0x0000380616187981 */ /* 0x000eaa000c1e1b00 */
[----:B---3--:R-:W-:Y:S02]  /*0250*/  DADD R16, R20, R16 ;  /* 0x0000000014107229 */ /* 0x008fe40000000010 */
[----:B------:R-:W3:Y:S06]  /*0260*/  LDG.E.64 R20, desc[UR6][R22.64] ;  /* 0x0000000616147981 */ /* 0x000eec000c1e1b00 */
[----:B----4-:R-:W-:-:S02]  /*0270*/  DADD R14, R16, R14 ;  /* 0x00000000100e7229 */ /* 0x010fc4000000000e */
[----:B------:R-:W4:Y:S06]  /*0280*/  LDG.E.64 R16, desc[UR6][R22.64+0x8] ;  /* 0x0000080616107981 */ /* 0x000f2c000c1e1b00 */
[----:B-----5:R-:W-:Y:S02]  /*0290*/  DADD R12, R14, R12 ;  /* 0x000000000e0c7229 */ /* 0x020fe4000000000c */
[----:B------:R-:W5:Y:S06]  /*02a0*/  LDG.E.64 R14, desc[UR6][R22.64+0x10] ;  /* 0x00001006160e7981 */ /* 0x000f6c000c1e1b00 */
[----:B------:R-:W-:-:S02]  /*02b0*/  DADD R10, R12, R10 ;  /* 0x000000000c0a7229 */ /* 0x000fc4000000000a */
[----:B------:R-:W2:Y:S06]  /*02c0*/  LDG.E.64 R12, desc[UR6][R22.64+0x18] ;  /* 0x00001806160c7981 */ /* 0x000eac000c1e1b00 */
[----:B------:R-:W-:Y:S02]  /*02d0*/  DADD R8, R10, R8 ;  /* 0x000000000a087229 */ /* 0x000fe40000000008 */
[----:B------:R-:W2:Y:S06]  /*02e0*/  LDG.E.64 R10, desc[UR6][R22.64+0x20] ;  /* 0x00002006160a7981 */ /* 0x000eac000c1e1b00 */
[----:B------:R-:W-:-:S02]  /*02f0*/  DADD R6, R8, R6 ;  /* 0x0000000008067229 */ /* 0x000fc40000000006 */
[----:B------:R-:W2:Y:S06]  /*0300*/  LDG.E.64 R8, desc[UR6][R22.64+0x28] ;  /* 0x0000280616087981 */ /* 0x000eac000c1e1b00 */
[----:B------:R-:W-:Y:S02]  /*0310*/  DADD R18, R6, R18 ;  /* 0x0000000006127229 */ /* 0x000fe40000000012 */
[----:B------:R-:W2:Y:S01]  /*0320*/  LDG.E.64 R6, desc[UR6][R22.64+0x30] ;  /* 0x0000300616067981 */ /* 0x000ea2000c1e1b00 */
[----:B------:R-:W-:-:S05]  /*0330*/  VIADD R27, R27, 0x10 ;  /* 0x000000101b1b7836 */ /* 0x000fca0000000000 */
[----:B------:R-:W-:Y:S01]  /*0340*/  ISETP.NE.AND P0, PT, R27, RZ, PT ;  /* 0x000000ff1b00720c */ /* 0x000fe20003f05270 */
[----:B------:R-:W-:Y:S01]  /*0350*/  VIADD R2, R2, 0x10 ;  /* 0x0000001002027836 */ /* 0x000fe20000000000 */
[----:B---3--:R-:W-:-:S08]  /*0360*/  DADD R18, R18, R20 ;  /* 0x0000000012127229 */ /* 0x008fd00000000014 */
[----:B----4-:R-:W-:-:S08]  /*0370*/  DADD R16, R18, R16 ;  /* 0x0000000012107229 */ /* 0x010fd00000000010 */
[----:B-----5:R-:W-:-:S08]  /*0380*/  DADD R14, R16, R14 ;  /* 0x00000000100e7229 */ /* 0x020fd0000000000e */
[----:B--2---:R-:W-:-:S08]  /*0390*/  DADD R12, R14, R12 ;  /* 0x000000000e0c7229 */ /* 0x004fd0000000000c */
[----:B------:R-:W-:-:S08]  /*03a0*/  DADD R10, R12, R10 ;  /* 0x000000000c0a7229 */ /* 0x000fd0000000000a */
[----:B------:R-:W-:-:S08]  /*03b0*/  DADD R8, R10, R8 ;  /* 0x000000000a087229 */ /* 0x000fd00000000008 */
[----:B------:R-:W-:-:S08]  /*03c0*/  DADD R6, R8, R6 ;  /* 0x0000000008067229 */ /* 0x000fd00000000006 */
[----:B------:R-:W-:Y:S01]  /*03d0*/  DADD R24, R6, R24 ;  /* 0x0000000006187229 */ /* 0x000fe20000000018 */
[----:B------:R-:W-:Y:S10]  /*03e0*/  @P0 BRA `(.L_x_2) ;  /* 0xfffffffc00640947 */ /* 0x000ff4000383ffff */
.L_x_1:
[----:B------:R-:W-:Y:S05]  /*03f0*/  @!P1 BRA `(.L_x_0) ;  /* 0x0000000000d09947 */ /* 0x000fea0003800000 */
[----:B------:R-:W-:Y:S02]  /*0400*/  ISETP.GE.U32.AND P0, PT, R4, 0x8, PT ;  /* 0x000000080400780c */ /* 0x000fe40003f06070 */
[----:B------:R-:W-:-:S04]  /*0410*/  LOP3.LUT R27, R0, 0x7, RZ, 0xc0, !PT ;  /* 0x00000007001b7812 */ /* 0x000fc800078ec0ff */
[----:B------:R-:W-:-:S07]  /*0420*/  ISETP.NE.AND P1, PT, R27, RZ, PT ;  /* 0x000000ff1b00720c */ /* 0x000fce0003f25270 */
[----:B------:R-:W-:Y:S06]  /*0430*/  @!P0 BRA `(.L_x_3) ;  /* 0x0000000000508947 */ /* 0x000fec0003800000 */
[----:B------:R-:W0:Y:S01]  /*0440*/  LDC.64 R22, c[0x0][0x380] ;  /* 0x0000e000ff167b82 */ /* 0x000e220000000a00 */
[----:B------:R-:W-:-:S04]  /*0450*/  IMAD.IADD R7, R5, 0x1, R26 ;  /* 0x0000000105077824 */ /* 0x000fc800078e021a */
[----:B0-----:R-:W-:-:S05]  /*0460*/  IMAD.WIDE R22, R7, 0x8, R22 ;  /* 0x0000000807167825 */ /* 0x001fca00078e0216 */
        /* <DEDUP_REMOVED lines=8> */
[----:B------:R-:W-:Y:S01]  /*04f0*/  VIADD R26, R26, 0x8 ;  /* 0x000000081a1a7836 */ /* 0x000fe20000000000 */
[----:B--2---:R-:W-:-:S08]  /*0500*/  DADD R18, R24, R18 ;  /* 0x0000000018127229 */ /* 0x004fd00000000012 */
[----:B---3--:R-:W-:-:S08]  /*0510*/  DADD R16, R18, R16 ;  /* 0x0000000012107229 */ /* 0x008fd00000000010 */
[----:B----4-:R-:W-:-:S08]  /*0520*/  DADD R14, R16, R14 ;  /* 0x00000000100e7229 */ /* 0x010fd0000000000e */
[----:B-----5:R-:W-:-:S08]  /*0530*/  DADD R12, R14, R12 ;  /* 0x000000000e0c7229 */ /* 0x020fd0000000000c */
[----:B------:R-:W-:-:S08]  /*0540*/  DADD R10, R12, R10 ;  /* 0x000000000c0a7229 */ /* 0x000fd0000000000a */
[----:B------:R-:W-:-:S08]  /*0550*/  DADD R8, R10, R8 ;  /* 0x000000000a087229 */ /* 0x000fd00000000008 */
[----:B------:R-:W-:-:S08]  /*0560*/  DADD R6, R8, R6 ;  /* 0x0000000008067229 */ /* 0x000fd00000000006 */
[----:B------:R-:W-:-:S11]  /*0570*/  DADD R24, R6, R20 ;  /* 0x0000000006187229 */ /* 0x000fd60000000014 */
.L_x_3:
        /* <DEDUP_REMOVED lines=11> */
[----:B------:R-:W5:Y:S01]  /*0630*/  LDG.E.64 R14, desc[UR6][R6.64+0x18] ;  /* 0x00001806060e7981 */ /* 0x000f62000c1e1b00 */
[----:B------:R-:W-:Y:S01]  /*0640*/  VIADD R26, R26, 0x4 ;  /* 0x000000041a1a7836 */ /* 0x000fe20000000000 */
[----:B--2---:R-:W-:-:S08]  /*0650*/  DADD R8, R24, R8 ;  /* 0x0000000018087229 */ /* 0x004fd00000000008 */
[----:B---3--:R-:W-:-:S08]  /*0660*/  DADD R8, R8, R10 ;  /* 0x0000000008087229 */ /* 0x008fd0000000000a */
[----:B----4-:R-:W-:-:S08]  /*0670*/  DADD R8, R8, R12 ;  /* 0x0000000008087229 */ /* 0x010fd0000000000c */
[----:B-----5:R-:W-:-:S11]  /*0680*/  DADD R24, R8, R14 ;  /* 0x0000000008187229 */ /* 0x020fd6000000000e */
.L_x_4:
[----:B------:R-:W-:Y:S05]  /*0690*/  @!P1 BRA `(.L_x_0) ;  /* 0x0000000000289947 */ /* 0x000fea0003800000 */
[----:B------:R-:W0:Y:S01]  /*06a0*/  LDC.64 R6, c[0x0][0x380] ;  /* 0x0000e000ff067b82 */ /* 0x000e220000000a00 */
[----:B------:R-:W-:Y:S02]  /*06b0*/  IMAD.IADD R9, R5, 0x1, R26 ;  /* 0x0000000105097824 */ /* 0x000fe400078e021a */
[----:B------:R-:W-:-:S07]  /*06c0*/  IMAD.MOV R2, RZ, RZ, -R2 ;  /* 0x000000ffff027224 */ /* 0x000fce00078e0a02 */
.L_x_5:
[----:B0-----:R-:W-:-:S06]  /*06d0*/  IMAD.WIDE R4, R9, 0x8, R6 ;  /* 0x0000000809047825 */ /* 0x001fcc00078e0206 */
[----:B------:R-:W2:Y:S01]  /*06e0*/  LDG.E.64 R4, desc[UR6][R4.64] ;  /* 0x0000000604047981 */ /* 0x000ea2000c1e1b00 */
[----:B------:R-:W-:Y:S02]  /*06f0*/  VIADD R2, R2, 0x1 ;  /* 0x0000000102027836 */ /* 0x000fe40000000000 */
[----:B------:R-:W-:-:S03]  /*0700*/  VIADD R9, R9, 0x1 ;  /* 0x0000000109097836 */ /* 0x000fc60000000000 */
[----:B------:R-:W-:Y:S01]  /*0710*/  ISETP.NE.AND P0, PT, R2, RZ, PT ;  /* 0x000000ff0200720c */ /* 0x000fe20003f05270 */
[----:B--2---:R-:W-:-:S12]  /*0720*/  DADD R24, R4, R24 ;  /* 0x0000000004187229 */ /* 0x004fd80000000018 */
[----:B------:R-:W-:Y:S05]  /*0730*/  @P0 BRA `(.L_x_5) ;  /* 0xfffffffc00e40947 */ /* 0x000fea000383ffff */
.L_x_0:
[----:B------:R-:W-:Y:S01]  /*0740*/  VIADD R8, R0, 0xffffffff ;  /* 0xffffffff00087836 */ /* 0x000fe20000000000 */
[----:B------:R-:W-:Y:S01]  /*0750*/  FSETP.GEU.AND P1, PT, |R25|, 6.5827683646048100446e-37, PT ;  /* 0x036000001900780b */ /* 0x000fe20003f2e200 */
[----:B------:R-:W-:Y:S01]  /*0760*/  IMAD.MOV.U32 R4, RZ, RZ, 0x1 ;  /* 0x00000001ff047424 */ /* 0x000fe200078e00ff */
[----:B------:R-:W-:Y:S03]  /*0770*/  BSSY.RECONVERGENT B0, `(.L_x_6) ;  /* 0x0000014000007945 */ /* 0x000fe60003800200 */
[----:B------:R-:W0:Y:S08]  /*0780*/  I2F.F64 R8, R8 ;  /* 0x0000000800087312 */ /* 0x000e300000201c00 */
[----:B0-----:R-:W0:Y:S02]  /*0790*/  MUFU.RCP64H R5, R9 ;  /* 0x0000000900057308 */ /* 0x001e240000001800 */
[----:B0-----:R-:W-:-:S08]  /*07a0*/  DFMA R6, -R8, R4, 1 ;  /* 0x3ff000000806742b */ /* 0x001fd00000000104 */
[----:B------:R-:W-:-:S08]  /*07b0*/  DFMA R6, R6, R6, R6 ;  /* 0x000000060606722b */ /* 0x000fd00000000006 */
[----:B------:R-:W-:-:S08]  /*07c0*/  DFMA R6, R4, R6, R4 ;  /* 0x000000060406722b */ /* 0x000fd00000000004 */
[----:B------:R-:W-:-:S08]  /*07d0*/  DFMA R4, -R8, R6, 1 ;  /* 0x3ff000000804742b */ /* 0x000fd00000000106 */
[----:B------:R-:W-:-:S08]  /*07e0*/  DFMA R4, R6, R4, R6 ;  /* 0x000000040604722b */ /* 0x000fd00000000006 */
[----:B------:R-:W-:-:S08]  /*07f0*/  DMUL R6, R4, R24 ;  /* 0x0000001804067228 */ /* 0x000fd00000000000 */
[----:B------:R-:W-:-:S08]  /*0800*/  DFMA R10, -R8, R6, R24 ;  /* 0x00000006080a722b */ /* 0x000fd00000000118 */
[----:B------:R-:W-:-:S10]  /*0810*/  DFMA R4, R4, R10, R6 ;  /* 0x0000000a0404722b */ /* 0x000fd40000000006 */
[----:B------:R-:W-:-:S05]  /*0820*/  FFMA R0, RZ, R9, R5 ;  /* 0x00000009ff007223 */ /* 0x000fca0000000005 */
[----:B------:R-:W-:-:S13]  /*0830*/  FSETP.GT.AND P0, PT, |R0|, 1.469367938527859385e-39, PT ;  /* 0x001000000000780b */ /* 0x000fda0003f04200 */
[----:B------:R-:W-:Y:S05]  /*0840*/  @P0 BRA P1, `(.L_x_7) ;  /* 0x0000000000180947 */ /* 0x000fea0000800000 */
[----:B------:R-:W-:Y:S01]  /*0850*/  IMAD.MOV.U32 R6, RZ, RZ, R24 ;  /* 0x000000ffff067224 */ /* 0x000fe200078e0018 */
[----:B------:R-:W-:Y:S01]  /*0860*/  MOV R0, 0x890 ;  /* 0x0000089000007802 */ /* 0x000fe20000000f00 */
[----:B------:R-:W-:-:S07]  /*0870*/  IMAD.MOV.U32 R7, RZ, RZ, R25 ;  /* 0x000000ffff077224 */ /* 0x000fce00078e0019 */
[----:B------:R-:W-:Y:S05]  /*0880*/  CALL.REL.NOINC `($__internal_0_$__cuda_sm20_div_rn_f64_full) ;  /* 0x00000000001c7944 */ /* 0x000fea0003c00000 */
[----:B------:R-:W-:Y:S02]  /*0890*/  IMAD.MOV.U32 R4, RZ, RZ, R12 ;  /* 0x000000ffff047224 */ /* 0x000fe400078e000c */
[----:B------:R-:W-:-:S07]  /*08a0*/  IMAD.MOV.U32 R5, RZ, RZ, R13 ;  /* 0x000000ffff057224 */ /* 0x000fce00078e000d */
.L_x_7:
[----:B------:R-:W-:Y:S05]  /*08b0*/  BSYNC.RECONVERGENT B0 ;  /* 0x0000000000007941 */ /* 0x000fea0003800200 */
.L_x_6:
[----:B------:R-:W0:Y:S02]  /*08c0*/  LDC.64 R6, c[0x0][0x388] ;  /* 0x0000e200ff067b82 */ /* 0x000e240000000a00 */
[----:B0-----:R-:W-:-:S05]  /*08d0*/  IMAD.WIDE R2, R3, 0x8, R6 ;  /* 0x0000000803027825 */ /* 0x001fca00078e0206 */
[----:B------:R-:W-:Y:S01]  /*08e0*/  STG.E.64 desc[UR6][R2.64], R4 ;  /* 0x0000000402007986 */ /* 0x000fe2000c101b06 */
[----:B------:R-:W-:Y:S05]  /*08f0*/  EXIT ;  /* 0x000000000000794d */ /* 0x000fea0003800000 */
        .weak           $__internal_0_$__cuda_sm20_div_rn_f64_full
        .type           $__internal_0_$__cuda_sm20_div_rn_f64_full,@function
        .size           $__internal_0_$__cuda_sm20_div_rn_f64_full,(.L_x_14 - $__internal_0_$__cuda_sm20_div_rn_f64_full)
$__internal_0_$__cuda_sm20_div_rn_f64_full:
[C---:B------:R-:W-:Y:S01]  /*0900*/  FSETP.GEU.AND P0, PT, |R9|.reuse, 1.469367938527859385e-39, PT ;  /* 0x001000000900780b */ /* 0x040fe20003f0e200 */
[----:B------:R-:W-:Y:S01]  /*0910*/  IMAD.MOV.U32 R14, RZ, RZ, 0x1 ;  /* 0x00000001ff0e7424 */ /* 0x000fe200078e00ff */
[----:B------:R-:W-:Y:S01]  /*0920*/  LOP3.LUT R4, R9, 0x800fffff, RZ, 0xc0, !PT ;  /* 0x800fffff09047812 */ /* 0x000fe200078ec0ff */
[----:B------:R-:W-:Y:S01]  /*0930*/  IMAD.MOV.U32 R12, RZ, RZ, 0x1ca00000 ;  /* 0x1ca00000ff0c7424 */ /* 0x000fe200078e00ff */
[C---:B------:R-:W-:Y:S01]  /*0940*/  FSETP.GEU.AND P2, PT, |R7|.reuse, 1.469367938527859385e-39, PT ;  /* 0x001000000700780b */ /* 0x040fe20003f4e200 */
[----:B------:R-:W-:Y:S01]  /*0950*/  BSSY.RECONVERGENT B1, `(.L_x_8) ;  /* 0x0000053000017945 */ /* 0x000fe20003800200 */
[----:B------:R-:W-:Y:S01]  /*0960*/  LOP3.LUT R5, R4, 0x3ff00000, RZ, 0xfc, !PT ;  /* 0x3ff0000004057812 */ /* 0x000fe200078efcff */
[----:B------:R-:W-:Y:S01]  /*0970*/  IMAD.MOV.U32 R4, RZ, RZ, R8 ;  /* 0x000000ffff047224 */ /* 0x000fe200078e0008 */
[----:B------:R-:W-:Y:S02]  /*0980*/  LOP3.LUT R2, R7, 0x7ff00000, RZ, 0xc0, !PT ;  /* 0x7ff0000007027812 */ /* 0x000fe400078ec0ff */
[----:B------:R-:W-:-:S03]  /*0990*/  LOP3.LUT R13, R9, 0x7ff00000, RZ, 0xc0, !PT ;  /* 0x7ff00000090d7812 */ /* 0x000fc600078ec0ff */
[----:B------:R-:W-:Y:S01]  /*09a0*/  @!P0 DMUL R4, R8, 8.98846567431157953865e+307 ;  /* 0x7fe0000008048828 */ /* 0x000fe20000000000 */
[C---:B------:R-:W-:Y:S01]  /*09b0*/  ISETP.GE.U32.AND P1, PT, R2.reuse, R13, PT ;  /* 0x0000000d0200720c */ /* 0x040fe20003f26070 */
[----:B------:R-:W-:Y:S02]  /*09c0*/  IMAD.MOV.U32 R21, RZ, RZ, R2 ;  /* 0x000000ffff157224 */ /* 0x000fe400078e0002 */
[----:B------:R-:W-:Y:S01]  /*09d0*/  @!P2 LOP3.LUT R17, R9, 0x7ff00000, RZ, 0xc0, !PT ;  /* 0x7ff000000911a812 */ /* 0x000fe200078ec0ff */
[----:B------:R-:W-:Y:S01]  /*09e0*/  @!P2 IMAD.MOV.U32 R16, RZ, RZ, RZ ;  /* 0x000000ffff10a224 */ /* 0x000fe200078e00ff */
[----:B------:R-:W0:Y:S01]  /*09f0*/  MUFU.RCP64H R15, R5 ;  /* 0x00000005000f7308 */ /* 0x000e220000001800 */
[----:B------:R-:W-:Y:S01]  /*0a00*/  IMAD.MOV.U32 R20, RZ, RZ, R13 ;  /* 0x000000ffff147224 */ /* 0x000fe200078e000d */
[----:B------:R-:W-:Y:S02]  /*0a10*/  @!P2 ISETP.GE.U32.AND P3, PT, R2, R17, PT ;  /* 0x000000110200a20c */ /* 0x000fe40003f66070 */
[----:B------:R-:W-:-:S02]  /*0a20*/  @!P0 LOP3.LUT R20, R5, 0x7ff00000, RZ, 0xc0, !PT ;  /* 0x7ff0000005148812 */ /* 0x000fc400078ec0ff */
[----:B------:R-:W-:-:S03]  /*0a30*/  @!P2 SEL R17, R12, 0x63400000, !P3 ;  /* 0x634000000c11a807 */ /* 0x000fc60005800000 */
[----:B------:R-:W-:Y:S01]  /*0a40*/  VIADD R22, R20, 0xffffffff ;  /* 0xffffffff14167836 */ /* 0x000fe20000000000 */
[----:B------:R-:W-:-:S04]  /*0a50*/  @!P2 LOP3.LUT R17, R17, 0x80000000, R7, 0xf8, !PT ;  /* 0x800000001111a812 */ /* 0x000fc800078ef807 */
[----:B------:R-:W-:Y:S01]  /*0a60*/  @!P2 LOP3.LUT R17, R17, 0x100000, RZ, 0xfc, !PT ;  /* 0x001000001111a812 */ /* 0x000fe200078efcff */
[----:B0-----:R-:W-:-:S08]  /*0a70*/  DFMA R10, R14, -R4, 1 ;  /* 0x3ff000000e0a742b */ /* 0x001fd00000000804 */
[----:B------:R-:W-:-:S08]  /*0a80*/  DFMA R10, R10, R10, R10 ;  /* 0x0000000a0a0a722b */ /* 0x000fd0000000000a */
[----:B------:R-:W-:Y:S01]  /*0a90*/  DFMA R14, R14, R10, R14 ;  /* 0x0000000a0e0e722b */ /* 0x000fe2000000000e */
[----:B------:R-:W-:Y:S01]  /*0aa0*/  SEL R11, R12, 0x63400000, !P1 ;  /* 0x634000000c0b7807 */ /* 0x000fe20004800000 */
[----:B------:R-:W-:-:S03]  /*0ab0*/  IMAD.MOV.U32 R10, RZ, RZ, R6 ;  /* 0x000000ffff0a7224 */ /* 0x000fc600078e0006 */
[----:B------:R-:W-:-:S03]  /*0ac0*/  LOP3.LUT R11, R11, 0x800fffff, R7, 0xf8, !PT ;  /* 0x800fffff0b0b7812 */ /* 0x000fc600078ef807 */
[----:B------:R-:W-:-:S03]  /*0ad0*/  DFMA R18, R14, -R4, 1 ;  /* 0x3ff000000e12742b */ /* 0x000fc60000000804 */
[----:B------:R-:W-:-:S05]  /*0ae0*/  @!P2 DFMA R10, R10, 2, -R16 ;  /* 0x400000000a0aa82b */ /* 0x000fca0000000810 */
[----:B------:R-:W-:-:S05]  /*0af0*/  DFMA R14, R14, R18, R14 ;  /* 0x000000120e0e722b */ /* 0x000fca000000000e */
[----:B------:R-:W-:-:S03]  /*0b00*/  @!P2 LOP3.LUT R21, R11, 0x7ff00000, RZ, 0xc0, !PT ;  /* 0x7ff000000b15a812 */ /* 0x000fc600078ec0ff */
[----:B------:R-:W-:Y:S02]  /*0b10*/  DMUL R16, R14, R10 ;  /* 0x0000000a0e107228 */ /* 0x000fe40000000000 */
[----:B------:R-:W-:-:S05]  /*0b20*/  VIADD R13, R21, 0xffffffff ;  /* 0xffffffff150d7836 */ /* 0x000fca0000000000 */
[----:B------:R-:W-:Y:S01]  /*0b30*/  ISETP.GT.U32.AND P0, PT, R13, 0x7feffffe, PT ;  /* 0x7feffffe0d00780c */ /* 0x000fe20003f04070 */
[----:B------:R-:W-:-:S03]  /*0b40*/  DFMA R18, R16, -R4, R10 ;  /* 0x800000041012722b */ /* 0x000fc6000000000a */
[----:B------:R-:W-:-:S05]  /*0b50*/  ISETP.GT.U32.OR P0, PT, R22, 0x7feffffe, P0 ;  /* 0x7feffffe1600780c */ /* 0x000fca0000704470 */
[----:B------:R-:W-:-:S08]  /*0b60*/  DFMA R14, R14, R18, R16 ;  /* 0x000000120e0e722b */ /* 0x000fd00000000010 */
[----:B------:R-:W-:Y:S05]  /*0b70*/  @P0 BRA `(.L_x_9) ;  /* 0x00000000006c0947 */ /* 0x000fea0003800000 */
[----:B------:R-:W-:-:S04]  /*0b80*/  LOP3.LUT R7, R9, 0x7ff00000, RZ, 0xc0, !PT ;  /* 0x7ff0000009077812 */ /* 0x000fc800078ec0ff */
[CC--:B------:R-:W-:Y:S02]  /*0b90*/  VIADDMNMX R6, R2.reuse, -R7.reuse, 0xb9600000, !PT ;  /* 0xb960000002067446 */ /* 0x0c0fe40007800907 */
[----:B------:R-:W-:Y:S02]  /*0ba0*/  ISETP.GE.U32.AND P0, PT, R2, R7, PT ;  /* 0x000000070200720c */ /* 0x000fe40003f06070 */
[----:B------:R-:W-:Y:S02]  /*0bb0*/  VIMNMX R6, PT, PT, R6, 0x46a00000, PT ;  /* 0x46a0000006067848 */ /* 0x000fe40003fe0100 */
[----:B------:R-:W-:-:S05]  /*0bc0*/  SEL R7, R12, 0x63400000, !P0 ;  /* 0x634000000c077807 */ /* 0x000fca0004000000 */
[----:B------:R-:W-:Y:S02]  /*0bd0*/  IMAD.IADD R2, R6, 0x1, -R7 ;  /* 0x0000000106027824 */ /* 0x000fe400078e0a07 */
[----:B------:R-:W-:Y:S02]  /*0be0*/  IMAD.MOV.U32 R6, RZ, RZ, RZ ;  /* 0x000000ffff067224 */ /* 0x000fe400078e00ff */
[----:B------:R-:W-:-:S06]  /*0bf0*/  VIADD R7, R2, 0x7fe00000 ;  /* 0x7fe0000002077836 */ /* 0x000fcc0000000000 */
[----:B------:R-:W-:-:S10]  /*0c00*/  DMUL R12, R14, R6 ;  /* 0x000000060e0c7228 */ /* 0x000fd40000000000 */
[----:B------:R-:W-:-:S13]  /*0c10*/  FSETP.GTU.AND P0, PT, |R13|, 1.469367938527859385e-39, PT ;  /* 0x001000000d00780b */ /* 0x000fda0003f0c200 */
[----:B------:R-:W-:Y:S05]  /*0c20*/  @P0 BRA `(.L_x_10) ;  /* 0x0000000000940947 */ /* 0x000fea0003800000 */
[----:B------:R-:W-:Y:S01]  /*0c30*/  DFMA R4, R14, -R4, R10 ;  /* 0x800000040e04722b */ /* 0x000fe2000000000a */
[----:B------:R-:W-:-:S09]  /*0c40*/  IMAD.MOV.U32 R6, RZ, RZ, RZ ;  /* 0x000000ffff067224 */ /* 0x000fd200078e00ff */
[C---:B------:R-:W-:Y:S02]  /*0c50*/  FSETP.NEU.AND P0, PT, R5.reuse, RZ, PT ;  /* 0x000000ff0500720b */ /* 0x040fe40003f0d000 */
[----:B------:R-:W-:-:S04]  /*0c60*/  LOP3.LUT R9, R5, 0x80000000, R9, 0x48, !PT ;  /* 0x8000000005097812 */ /* 0x000fc800078e4809 */
[----:B------:R-:W-:-:S07]  /*0c70*/  LOP3.LUT R7, R9, R7, RZ, 0xfc, !PT ;  /* 0x0000000709077212 */ /* 0x000fce00078efcff */
[----:B------:R-:W-:Y:S05]  /*0c80*/  @!P0 BRA `(.L_x_10) ;  /* 0x00000000007c8947 */ /* 0x000fea0003800000 */
[----:B------:R-:W-:Y:S01]  /*0c90*/  IMAD.MOV R5, RZ, RZ, -R2 ;  /* 0x000000ffff057224 */ /* 0x000fe200078e0a02 */
[----:B------:R-:W-:Y:S01]  /*0ca0*/  DMUL.RP R6, R14, R6 ;  /* 0x000000060e067228 */ /* 0x000fe20000008000 */
[----:B------:R-:W-:-:S06]  /*0cb0*/  IMAD.MOV.U32 R4, RZ, RZ, RZ ;  /* 0x000000ffff047224 */ /* 0x000fcc00078e00ff */
[----:B------:R-:W-:-:S03]  /*0cc0*/  DFMA R4, R12, -R4, R14 ;  /* 0x800000040c04722b */ /* 0x000fc6000000000e */
[----:B------:R-:W-:-:S03]  /*0cd0*/  LOP3.LUT R9, R7, R9, RZ, 0x3c, !PT ;  /* 0x0000000907097212 */ /* 0x000fc600078e3cff */
[----:B------:R-:W-:-:S04]  /*0ce0*/  IADD3 R4, PT, PT, -R2, -0x43300000, RZ ;  /* 0xbcd0000002047810 */ /* 0x000fc80007ffe1ff */
[----:B------:R-:W-:-:S04]  /*0cf0*/  FSETP.NEU.AND P0, PT, |R5|, R4, PT ;  /* 0x000000040500720b */ /* 0x000fc80003f0d200 */
[----:B------:R-:W-:Y:S02]  /*0d00*/  FSEL R12, R6, R12, !P0 ;  /* 0x0000000c060c7208 */ /* 0x000fe40004000000 */
[----:B------:R-:W-:Y:S01]  /*0d10*/  FSEL R13, R9, R13, !P0 ;  /* 0x0000000d090d7208 */ /* 0x000fe20004000000 */
[----:B------:R-:W-:Y:S06]  /*0d20*/  BRA `(.L_x_10) ;  /* 0x0000000000547947 */ /* 0x000fec0003800000 */
.L_x_9:
[----:B------:R-:W-:-:S14]  /*0d30*/  DSETP.NAN.AND P0, PT, R6, R6, PT ;  /* 0x000000060600722a */ /* 0x000fdc0003f08000 */
[----:B------:R-:W-:Y:S05]  /*0d40*/  @P0 BRA `(.L_x_11) ;  /* 0x0000000000440947 */ /* 0x000fea0003800000 */
[----:B------:R-:W-:-:S14]  /*0d50*/  DSETP.NAN.AND P0, PT, R8, R8, PT ;  /* 0x000000080800722a */ /* 0x000fdc0003f08000 */
[----:B------:R-:W-:Y:S05]  /*0d60*/  @P0 BRA `(.L_x_12) ;  /* 0x0000000000300947 */ /* 0x000fea0003800000 */
[----:B------:R-:W-:Y:S01]  /*0d70*/  ISETP.NE.AND P0, PT, R21, R20, PT ;  /* 0x000000141500720c */ /* 0x000fe20003f05270 */
[----:B------:R-:W-:Y:S02]  /*0d80*/  IMAD.MOV.U32 R12, RZ, RZ, 0x0 ;  /* 0x00000000ff0c7424 */ /* 0x000fe400078e00ff */
[----:B------:R-:W-:-:S10]  /*0d90*/  IMAD.MOV.U32 R13, RZ, RZ, -0x80000 ;  /* 0xfff80000ff0d7424 */ /* 0x000fd400078e00ff */
[----:B------:R-:W-:Y:S05]  /*0da0*/  @!P0 BRA `(.L_x_10) ;  /* 0x0000000000348947 */ /* 0x000fea0003800000 */
[----:B------:R-:W-:Y:S02]  /*0db0*/  ISETP.NE.AND P0, PT, R21, 0x7ff00000, PT ;  /* 0x7ff000001500780c */ /* 0x000fe40003f05270 */
[----:B------:R-:W-:Y:S02]  /*0dc0*/  LOP3.LUT R13, R7, 0x80000000, R9, 0x48, !PT ;  /* 0x80000000070d7812 */ /* 0x000fe400078e4809 */
[----:B------:R-:W-:-:S13]  /*0dd0*/  ISETP.EQ.OR P0, PT, R20, RZ, !P0 ;  /* 0x000000ff1400720c */ /* 0x000fda0004702670 */
[----:B------:R-:W-:Y:S01]  /*0de0*/  @P0 LOP3.LUT R2, R13, 0x7ff00000, RZ, 0xfc, !PT ;  /* 0x7ff000000d020812 */ /* 0x000fe200078efcff */
[----:B------:R-:W-:Y:S02]  /*0df0*/  @!P0 IMAD.MOV.U32 R12, RZ, RZ, RZ ;  /* 0x000000ffff0c8224 */ /* 0x000fe400078e00ff */
[----:B------:R-:W-:Y:S02]  /*0e00*/  @P0 IMAD.MOV.U32 R12, RZ, RZ, RZ ;  /* 0x000000ffff0c0224 */ /* 0x000fe400078e00ff */
[----:B------:R-:W-:Y:S01]  /*0e10*/  @P0 IMAD.MOV.U32 R13, RZ, RZ, R2 ;  /* 0x000000ffff0d0224 */ /* 0x000fe200078e0002 */
[----:B------:R-:W-:Y:S06]  /*0e20*/  BRA `(.L_x_10) ;  /* 0x0000000000147947 */ /* 0x000fec0003800000 */
.L_x_12:
[----:B------:R-:W-:Y:S01]  /*0e30*/  LOP3.LUT R13, R9, 0x80000, RZ, 0xfc, !PT ;  /* 0x00080000090d7812 */ /* 0x000fe200078efcff */
[----:B------:R-:W-:Y:S01]  /*0e40*/  IMAD.MOV.U32 R12, RZ, RZ, R8 ;  /* 0x000000ffff0c7224 */ /* 0x000fe200078e0008 */
[----:B------:R-:W-:Y:S06]  /*0e50*/  BRA `(.L_x_10) ;  /* 0x0000000000087947 */ /* 0x000fec0003800000 */
.L_x_11:
[----:B------:R-:W-:Y:S01]  /*0e60*/  LOP3.LUT R13, R7, 0x80000, RZ, 0xfc, !PT ;  /* 0x00080000070d7812 */ /* 0x000fe200078efcff */
[----:B------:R-:W-:-:S07]  /*0e70*/  IMAD.MOV.U32 R12, RZ, RZ, R6 ;  /* 0x000000ffff0c7224 */ /* 0x000fce00078e0006 */
.L_x_10:
[----:B------:R-:W-:Y:S05]  /*0e80*/  BSYNC.RECONVERGENT B1 ;  /* 0x0000000000017941 */ /* 0x000fea0003800200 */
.L_x_8:
[----:B------:R-:W-:Y:S02]  /*0e90*/  IMAD.MOV.U32 R4, RZ, RZ, R0 ;  /* 0x000000ffff047224 */ /* 0x000fe400078e0000 */
[----:B------:R-:W-:-:S04]  /*0ea0*/  IMAD.MOV.U32 R5, RZ, RZ, 0x0 ;  /* 0x00000000ff057424 */ /* 0x000fc800078e00ff */
[----:B------:R-:W-:Y:S05]  /*0eb0*/  RET.REL.NODEC R4 `(_Z13stddevPointerPdS_Pi) ;  /* 0xfffffff004507950 */ /* 0x000fea0003c3ffff */
.L_x_13:
[----:B------:R-:W-:-:S00]  /*0ec0*/  BRA `(.L_x_13) ;  /* 0xfffffffc00fc7947 */ /* 0x000fc0000383ffff */
[----:B------:R-:W-:-:S00]  /*0ed0*/  NOP ;  /* 0x0000000000007918 */ /* 0x000fc00000000000 */
        /* <DEDUP_REMOVED lines=10> */
.L_x_14:


//--------------------- .nv.shared.reserved.0     --------------------------
	.section	.nv.shared.reserved.0,"aw",@nobits
	.weak		__nv_reservedSMEM_offset_0_alias
	.size		__nv_reservedSMEM_offset_0_alias, 0, 64
	.other		__nv_reservedSMEM_offset_0_alias,@"STO_CUDA_RESERVED_SHARED STV_DEFAULT"
__nv_reservedSMEM_offset_0_alias:
	.zero		0
	.zero		64


//--------------------- .nv.constant0._Z13stddevPointerPdS_Pi --------------------------
	.section	.nv.constant0._Z13stddevPointerPdS_Pi,"a",@progbits
	.sectionflags	@""
	.align	4
.nv.constant0._Z13stddevPointerPdS_Pi:
	.zero		920


//--------------------- SYMBOLS --------------------------

	.type		.nv.reservedSmem.offset0,@object
	.size		.nv.reservedSmem.offset0,0x4
